	.headerflags	@"EF_CUDA_TEXMODE_UNIFIED EF_CUDA_64BIT_ADDRESS EF_CUDA_ACCELERATORS EF_CUDA_SM90 EF_CUDA_VIRTUAL_SM(EF_CUDA_SM90)"
	.elftype	@"ET_EXEC"


//--------------------- .nv.info                  --------------------------
	.section	.nv.info,"",@"SHT_CUDA_INFO"
	.align	4


	//----- nvinfo : EIATTR_REGCOUNT
	.align		4
        /*0000*/ 	.byte	0x04, 0x2f
        /*0002*/ 	.short	(.L_3 - .L_2)
	.align		4
.L_2:
        /*0004*/ 	.word	index@(triton_poi_fused__native_batch_norm_legit_no_training_relu_3)
        /*0008*/ 	.word	0x00000024


	//----- nvinfo : EIATTR_MIN_STACK_SIZE
	.align		4
.L_3:
        /*000c*/ 	.byte	0x04, 0x12
        /*000e*/ 	.short	(.L_5 - .L_4)
	.align		4
.L_4:
        /*0010*/ 	.word	index@(triton_poi_fused__native_batch_norm_legit_no_training_relu_3)
        /*0014*/ 	.word	0x00000000


	//----- nvinfo : EIATTR_FRAME_SIZE
	.align		4
.L_5:
        /*0018*/ 	.byte	0x04, 0x11
        /*001a*/ 	.short	(.L_7 - .L_6)
	.align		4
.L_6:
        /*001c*/ 	.word	index@(triton_poi_fused__native_batch_norm_legit_no_training_relu_3)
        /*0020*/ 	.word	0x00000000


	//----- nvinfo : EIATTR_MIN_STACK_SIZE
	.align		4
.L_7:
        /*0024*/ 	.byte	0x04, 0x12
        /*0026*/ 	.short	(.L_9 - .L_8)
	.align		4
.L_8:
        /*0028*/ 	.word	index@(triton_poi_fused__native_batch_norm_legit_no_training_relu_3)
        /*002c*/ 	.word	0x00000000
.L_9:


//--------------------- .nv.info.triton_poi_fused__native_batch_norm_legit_no_training_relu_3 --------------------------
	.section	.nv.info.triton_poi_fused__native_batch_norm_legit_no_training_relu_3,"",@"SHT_CUDA_INFO"
	.sectionflags	@""
	.align	4


	//----- nvinfo : EIATTR_CUDA_API_VERSION
	.align		4
        /*0000*/ 	.byte	0x04, 0x37
        /*0002*/ 	.short	(.L_11 - .L_10)
.L_10:
        /*0004*/ 	.word	0x0000007c


	//----- nvinfo : EIATTR_KPARAM_INFO
	.align		4
.L_11:
        /*0008*/ 	.byte	0x04, 0x17
        /*000a*/ 	.short	(.L_13 - .L_12)
.L_12:
        /*000c*/ 	.word	0x00000000
        /*0010*/ 	.short	0x0006
        /*0012*/ 	.short	0x0030
        /*0014*/ 	.byte	0x00, 0xf0, 0x11, 0x00


	//----- nvinfo : EIATTR_KPARAM_INFO
	.align		4
.L_13:
        /*0018*/ 	.byte	0x04, 0x17
        /*001a*/ 	.short	(.L_15 - .L_14)
.L_14:
        /*001c*/ 	.word	0x00000000
        /*0020*/ 	.short	0x0005
        /*0022*/ 	.short	0x0028
        /*0024*/ 	.byte	0x00, 0xf4, 0x21, 0x00


	//----- nvinfo : EIATTR_KPARAM_INFO
	.align		4
.L_15:
        /*0028*/ 	.byte	0x04, 0x17
        /*002a*/ 	.short	(.L_17 - .L_16)
.L_16:
        /*002c*/ 	.word	0x00000000
        /*0030*/ 	.short	0x0004
        /*0032*/ 	.short	0x0020
        /*0034*/ 	.byte	0x00, 0xf4, 0x21, 0x00


	//----- nvinfo : EIATTR_KPARAM_INFO
	.align		4
.L_17:
        /*0038*/ 	.byte	0x04, 0x17
        /*003a*/ 	.short	(.L_19 - .L_18)
.L_18:
        /*003c*/ 	.word	0x00000000
        /*0040*/ 	.short	0x0003
        /*0042*/ 	.short	0x0018
        /*0044*/ 	.byte	0x00, 0xf4, 0x21, 0x00


	//----- nvinfo : EIATTR_KPARAM_INFO
	.align		4
.L_19:
        /*0048*/ 	.byte	0x04, 0x17
        /*004a*/ 	.short	(.L_21 - .L_20)
.L_20:
        /*004c*/ 	.word	0x00000000
        /*0050*/ 	.short	0x0002
        /*0052*/ 	.short	0x0010
        /*0054*/ 	.byte	0x00, 0xf4, 0x21, 0x00


	//----- nvinfo : EIATTR_KPARAM_INFO
	.align		4
.L_21:
        /*0058*/ 	.byte	0x04, 0x17
        /*005a*/ 	.short	(.L_23 - .L_22)
.L_22:
        /*005c*/ 	.word	0x00000000
        /*0060*/ 	.short	0x0001
        /*0062*/ 	.short	0x0008
        /*0064*/ 	.byte	0x00, 0xf4, 0x21, 0x00


	//----- nvinfo : EIATTR_KPARAM_INFO
	.align		4
.L_23:
        /*0068*/ 	.byte	0x04, 0x17
        /*006a*/ 	.short	(.L_25 - .L_24)
.L_24:
        /*006c*/ 	.word	0x00000000
        /*0070*/ 	.short	0x0000
        /*0072*/ 	.short	0x0000
        /*0074*/ 	.byte	0x00, 0xf4, 0x21, 0x00


	//----- nvinfo : EIATTR_SPARSE_MMA_MASK
	.align		4
.L_25:
        /*0078*/ 	.byte	0x03, 0x50
        /*007a*/ 	.short	0x0000


	//----- nvinfo : EIATTR_MAXREG_COUNT
	.align		4
        /*007c*/ 	.byte	0x03, 0x1b
        /*007e*/ 	.short	0x00ff


	//----- nvinfo : EIATTR_EXIT_INSTR_OFFSETS
	.align		4
        /*0080*/ 	.byte	0x04, 0x1c
        /*0082*/ 	.short	(.L_27 - .L_26)


	//   ....[0]....
.L_26:
        /*0084*/ 	.word	0x00000b30


	//   ....[1]....
        /*0088*/ 	.word	0x00000b50


	//----- nvinfo : EIATTR_REQNTID
	.align		4
.L_27:
        /*008c*/ 	.byte	0x04, 0x10
        /*008e*/ 	.short	(.L_29 - .L_28)
.L_28:
        /*0090*/ 	.word	0x00000080
        /*0094*/ 	.word	0x00000001
        /*0098*/ 	.word	0x00000001


	//----- nvinfo : EIATTR_CBANK_PARAM_SIZE
	.align		4
.L_29:
        /*009c*/ 	.byte	0x03, 0x19
        /*009e*/ 	.short	0x0034


	//----- nvinfo : EIATTR_PARAM_CBANK
	.align		4
        /*00a0*/ 	.byte	0x04, 0x0a
        /*00a2*/ 	.short	(.L_31 - .L_30)
	.align		4
.L_30:
        /*00a4*/ 	.word	index@(.nv.constant0.triton_poi_fused__native_batch_norm_legit_no_training_relu_3)
        /*00a8*/ 	.short	0x0210
        /*00aa*/ 	.short	0x0034


	//----- nvinfo : EIATTR_SW_WAR
	.align		4
.L_31:
        /*00ac*/ 	.byte	0x04, 0x36
        /*00ae*/ 	.short	(.L_33 - .L_32)
.L_32:
        /*00b0*/ 	.word	0x00000008
.L_33:


//--------------------- .nv.callgraph             --------------------------
	.section	.nv.callgraph,"",@"SHT_CUDA_CALLGRAPH"
	.align	4
	.sectionentsize	8
	.align		4
        /*0000*/ 	.word	0x00000000
	.align		4
        /*0004*/ 	.word	0xffffffff
	.align		4
        /*0008*/ 	.word	0x00000000
	.align		4
        /*000c*/ 	.word	0xfffffffe
	.align		4
        /*0010*/ 	.word	0x00000000
	.align		4
        /*0014*/ 	.word	0xfffffffd
	.align		4
        /*0018*/ 	.word	0x00000000
	.align		4
        /*001c*/ 	.word	0xfffffffc


//--------------------- .nv.constant4             --------------------------
	.section	.nv.constant4,"a",@progbits
	.align	8
	.align		8
.nv.constant4:
        /*0000*/ 	.dword	_$_str
	.align		8
        /*0008*/ 	.dword	_$_str_$_2


//--------------------- .text.triton_poi_fused__native_batch_norm_legit_no_training_relu_3 --------------------------
	.section	.text.triton_poi_fused__native_batch_norm_legit_no_training_relu_3,"ax",@progbits
	.align	128
        .global         triton_poi_fused__native_batch_norm_legit_no_training_relu_3
        .type           triton_poi_fused__native_batch_norm_legit_no_training_relu_3,@function
        .size           triton_poi_fused__native_batch_norm_legit_no_training_relu_3,(.L_x_1 - triton_poi_fused__native_batch_norm_legit_no_training_relu_3)
        .other          triton_poi_fused__native_batch_norm_legit_no_training_relu_3,@"STO_CUDA_ENTRY STV_DEFAULT"
triton_poi_fused__native_batch_norm_legit_no_training_relu_3:
.text.triton_poi_fused__native_batch_norm_legit_no_training_relu_3:
[----:B------:R-:W0:Y:S02]  /*0000*/  LDC R1, c[0x0][0x28] ;  /* 0x00000a00ff017b82 */ /* 0x000e240000000800 */
[----:B------:R-:W1:Y:S01]  /*0010*/  S2R R0, SR_TID.X ;  /* 0x0000000000007919 */ /* 0x000e620000002100 */
[----:B------:R-:W2:Y:S01]  /*0020*/  LDC.64 R28, c[0x0][0x220] ;  /* 0x00008800ff1c7b82 */ /* 0x000ea20000000a00 */
[----:B------:R-:W3:Y:S07]  /*0030*/  S2R R3, SR_CTAID.X ;  /* 0x0000000000037919 */ /* 0x000eee0000002500 */
[----:B------:R-:W4:Y:S01]  /*0040*/  LDC.64 R32, c[0x0][0x210] ;  /* 0x00008400ff207b82 */ /* 0x000f220000000a00 */
[----:B------:R-:W-:Y:S01]  /*0050*/  ULDC.64 UR4, c[0x0][0x208] ;  /* 0x0000820000047ab9 */ /* 0x000fe20000000a00 */
[----:B------:R-:W-:-:S02]  /*0060*/  CS2R R4, SRZ ;  /* 0x0000000000047805 */ /* 0x000fc4000001ff00 */
[----:B------:R-:W-:Y:S02]  /*0070*/  CS2R R6, SRZ ;  /* 0x0000000000067805 */ /* 0x000fe4000001ff00 */
[----:B------:R-:W-:Y:S02]  /*0080*/  CS2R R8, SRZ ;  /* 0x0000000000087805 */ /* 0x000fe4000001ff00 */
[----:B------:R-:W-:Y:S01]  /*0090*/  CS2R R10, SRZ ;  /* 0x00000000000a7805 */ /* 0x000fe2000001ff00 */
[----:B------:R-:W5:Y:S01]  /*00a0*/  LDC.64 R30, c[0x0][0x218] ;  /* 0x00008600ff1e7b82 */ /* 0x000f620000000a00 */
[----:B-1----:R-:W-:-:S04]  /*00b0*/  SHF.L.U32 R0, R0, 0x2, RZ ;  /* 0x0000000200007819 */ /* 0x002fc800000006ff */
[----:B------:R-:W-:Y:S02]  /*00c0*/  LOP3.LUT R0, R0, 0x1fc, RZ, 0xc0, !PT ;  /* 0x000001fc00007812 */ /* 0x000fe400078ec0ff */
[----:B---3--:R-:W-:Y:S02]  /*00d0*/  SHF.R.S32.HI R2, RZ, 0x15, R3 ;  /* 0x00000015ff027819 */ /* 0x008fe40000011403 */
[----:B------:R-:W-:Y:S02]  /*00e0*/  LEA R0, R3, R0, 0xa ;  /* 0x0000000003007211 */ /* 0x000fe400078e50ff */
[----:B------:R-:W-:Y:S02]  /*00f0*/  SGXT R3, R2, 0x1 ;  /* 0x000000010203781a */ /* 0x000fe40000000200 */
[----:B------:R-:W-:Y:S02]  /*0100*/  ISETP.GE.AND P1, PT, R0, 0x1e080, PT ;  /* 0x0001e0800000780c */ /* 0x000fe40003f26270 */
[----:B------:R-:W-:-:S02]  /*0110*/  CS2R R12, SRZ ;  /* 0x00000000000c7805 */ /* 0x000fc4000001ff00 */
[----:B------:R-:W-:Y:S02]  /*0120*/  LEA.HI R3, R3, R0, RZ, 0x5 ;  /* 0x0000000003037211 */ /* 0x000fe400078f28ff */
[----:B------:R-:W-:Y:S01]  /*0130*/  CS2R R14, SRZ ;  /* 0x00000000000e7805 */ /* 0x000fe2000001ff00 */
[----:B----4-:R-:W-:Y:S01]  /*0140*/  IMAD.WIDE R32, R0, 0x4, R32 ;  /* 0x0000000400207825 */ /* 0x010fe200078e0220 */
[----:B------:R-:W-:-:S04]  /*0150*/  LOP3.LUT R3, R3, 0xffffffe0, RZ, 0xc0, !PT ;  /* 0xffffffe003037812 */ /* 0x000fc800078ec0ff */
[----:B------:R-:W-:Y:S01]  /*0160*/  IADD3 R2, R0, -R3, RZ ;  /* 0x8000000300027210 */ /* 0x000fe20007ffe0ff */
[----:B------:R-:W3:Y:S04]  /*0170*/  @!P1 LDG.E.128 R4, desc[UR4][R32.64] ;  /* 0x0000000420049981 */ /* 0x000ee8000c1e1d00 */
[----:B--2---:R-:W-:-:S04]  /*0180*/  IMAD.WIDE R28, R2, 0x4, R28 ;  /* 0x00000004021c7825 */ /* 0x004fc800078e021c */
[----:B-----5:R-:W-:Y:S01]  /*0190*/  IMAD.WIDE R30, R2, 0x4, R30 ;  /* 0x00000004021e7825 */ /* 0x020fe200078e021e */
[----:B------:R-:W2:Y:S04]  /*01a0*/  @!P1 LDG.E.EL.128 R12, desc[UR4][R28.64] ;  /* 0x000000041c0c9981 */ /* 0x000ea8000c2e1d00 */
[----:B------:R-:W3:Y:S01]  /*01b0*/  @!P1 LDG.E.EL.128 R8, desc[UR4][R30.64] ;  /* 0x000000041e089981 */ /* 0x000ee2000c2e1d00 */
[----:B------:R-:W-:-:S04]  /*01c0*/  IADD3 R3, R0, 0x200, RZ ;  /* 0x0000020000037810 */ /* 0x000fc80007ffe0ff */
[----:B------:R-:W-:Y:S02]  /*01d0*/  ISETP.GE.AND P0, PT, R3, 0x1e080, PT ;  /* 0x0001e0800300780c */ /* 0x000fe40003f06270 */
[----:B------:R-:W-:Y:S02]  /*01e0*/  CS2R R24, SRZ ;  /* 0x0000000000187805 */ /* 0x000fe4000001ff00 */
[----:B------:R-:W-:Y:S02]  /*01f0*/  CS2R R26, SRZ ;  /* 0x00000000001a7805 */ /* 0x000fe4000001ff00 */
[----:B------:R-:W-:Y:S02]  /*0200*/  CS2R R16, SRZ ;  /* 0x0000000000107805 */ /* 0x000fe4000001ff00 */
[----:B------:R-:W-:Y:S02]  /*0210*/  CS2R R18, SRZ ;  /* 0x0000000000127805 */ /* 0x000fe4000001ff00 */
[----:B------:R-:W-:-:S02]  /*0220*/  CS2R R20, SRZ ;  /* 0x0000000000147805 */ /* 0x000fc4000001ff00 */
[----:B------:R-:W-:Y:S01]  /*0230*/  CS2R R22, SRZ ;  /* 0x0000000000167805 */ /* 0x000fe2000001ff00 */
[----:B------:R-:W4:Y:S04]  /*0240*/  @!P0 LDG.E.EL.128 R24, desc[UR4][R28.64] ;  /* 0x000000041c188981 */ /* 0x000f28000c2e1d00 */
[----:B------:R-:W5:Y:S04]  /*0250*/  @!P0 LDG.E.128 R16, desc[UR4][R32.64+0x800] ;  /* 0x0008000420108981 */ /* 0x000f68000c1e1d00 */
[----:B------:R1:W5:Y:S01]  /*0260*/  @!P0 LDG.E.EL.128 R20, desc[UR4][R30.64] ;  /* 0x000000041e148981 */ /* 0x000362000c2e1d00 */
[----:B------:R-:W-:Y:S01]  /*0270*/  HFMA2.MMA R3, -RZ, RZ, 1.625, 0 ;  /* 0x3e800000ff037435 */ /* 0x000fe200000001ff */
[----:B-1----:R-:W1:Y:S02]  /*0280*/  LDC.64 R30, c[0x0][0x230] ;  /* 0x00008c00ff1e7b82 */ /* 0x002e640000000a00 */
[----:B-1----:R-:W-:-:S04]  /*0290*/  IMAD.WIDE R30, R2, 0x4, R30 ;  /* 0x00000004021e7825 */ /* 0x002fc800078e021e */
[----:B--2---:R-:W-:Y:S01]  /*02a0*/  FADD R12, R12, 9.9999997473787516356e-06 ;  /* 0x3727c5ac0c0c7421 */ /* 0x004fe20000000000 */
[----:B---3--:R-:W-:-:S05]  /*02b0*/  FADD R5, -R9, R5 ;  /* 0x0000000509057221 */ /* 0x008fca0000000100 */
[----:B------:R-:W1:Y:S01]  /*02c0*/  MUFU.SQRT R12, R12 ;  /* 0x0000000c000c7308 */ /* 0x000e620000002000 */
[----:B------:R-:W-:Y:S01]  /*02d0*/  FADD R9, R13, 9.9999997473787516356e-06 ;  /* 0x3727c5ac0d097421 */ /* 0x000fe20000000000 */
[----:B------:R-:W-:Y:S01]  /*02e0*/  FADD R4, -R8, R4 ;  /* 0x0000000408047221 */ /* 0x000fe20000000100 */
[----:B------:R-:W-:Y:S01]  /*02f0*/  FADD R8, R14, 9.9999997473787516356e-06 ;  /* 0x3727c5ac0e087421 */ /* 0x000fe20000000000 */
[----:B------:R-:W-:-:S04]  /*0300*/  FADD R14, R15, 9.9999997473787516356e-06 ;  /* 0x3727c5ac0f0e7421 */ /* 0x000fc80000000000 */
[----:B------:R-:W2:Y:S01]  /*0310*/  MUFU.SQRT R9, R9 ;  /* 0x0000000900097308 */ /* 0x000ea20000002000 */
[----:B-1----:R-:W-:-:S07]  /*0320*/  FSETP.GT.AND P5, PT, R12, 8.50705917302346158658e+37, PT ;  /* 0x7e8000000c00780b */ /* 0x002fce0003fa4000 */
[----:B------:R-:W1:Y:S01]  /*0330*/  MUFU.SQRT R8, R8 ;  /* 0x0000000800087308 */ /* 0x000e620000002000 */
[----:B------:R-:W-:Y:S01]  /*0340*/  FSETP.GEU.AND P2, PT, R12, 1.175494350822287508e-38, PT ;  /* 0x008000000c00780b */ /* 0x000fe20003f4e000 */
[----:B----4-:R-:W-:-:S06]  /*0350*/  FADD R24, R24, 9.9999997473787516356e-06 ;  /* 0x3727c5ac18187421 */ /* 0x010fcc0000000000 */
[----:B------:R-:W3:Y:S01]  /*0360*/  MUFU.SQRT R14, R14 ;  /* 0x0000000e000e7308 */ /* 0x000ee20000002000 */
[C---:B--2---:R-:W-:Y:S01]  /*0370*/  FSETP.GT.AND P3, PT, R9.reuse, 8.50705917302346158658e+37, PT ;  /* 0x7e8000000900780b */ /* 0x044fe20003f64000 */
[----:B------:R-:W-:Y:S01]  /*0380*/  FADD R10, -R10, R6 ;  /* 0x000000060a0a7221 */ /* 0x000fe20000000100 */
[----:B------:R-:W-:Y:S01]  /*0390*/  FSETP.GEU.AND P4, PT, R9, 1.175494350822287508e-38, PT ;  /* 0x008000000900780b */ /* 0x000fe20003f8e000 */
[----:B------:R-:W-:Y:S01]  /*03a0*/  @P5 FMUL R12, R12, 0.25 ;  /* 0x3e8000000c0c5820 */ /* 0x000fe20000400000 */
[----:B------:R-:W-:-:S03]  /*03b0*/  FSEL R6, R3, 1, P5 ;  /* 0x3f80000003067808 */ /* 0x000fc60002800000 */
[----:B------:R-:W2:Y:S01]  /*03c0*/  MUFU.SQRT R15, R24 ;  /* 0x00000018000f7308 */ /* 0x000ea20000002000 */
[----:B------:R-:W-:Y:S01]  /*03d0*/  FADD R13, R25, 9.9999997473787516356e-06 ;  /* 0x3727c5ac190d7421 */ /* 0x000fe20000000000 */
[----:B------:R-:W-:Y:S01]  /*03e0*/  FADD R26, R26, 9.9999997473787516356e-06 ;  /* 0x3727c5ac1a1a7421 */ /* 0x000fe20000000000 */
[----:B------:R-:W-:Y:S01]  /*03f0*/  @!P2 FMUL R12, R12, 16777216 ;  /* 0x4b8000000c0ca820 */ /* 0x000fe20000400000 */
[----:B------:R-:W-:Y:S01]  /*0400*/  @!P2 FMUL R6, R6, 16777216 ;  /* 0x4b8000000606a820 */ /* 0x000fe20000400000 */
[----:B-1----:R-:W-:Y:S01]  /*0410*/  FSETP.GT.AND P6, PT, R8, 8.50705917302346158658e+37, PT ;  /* 0x7e8000000800780b */ /* 0x002fe20003fc4000 */
[----:B-----5:R-:W-:Y:S01]  /*0420*/  FADD R16, -R20, R16 ;  /* 0x0000001014107221 */ /* 0x020fe20000000100 */
[----:B---3--:R-:W-:Y:S01]  /*0430*/  FSETP.GT.AND P2, PT, R14, 8.50705917302346158658e+37, PT ;  /* 0x7e8000000e00780b */ /* 0x008fe20003f44000 */
[----:B------:R-:W1:Y:S01]  /*0440*/  MUFU.SQRT R13, R13 ;  /* 0x0000000d000d7308 */ /* 0x000e620000002000 */
[----:B------:R-:W-:Y:S01]  /*0450*/  FSEL R20, R3, 1, P3 ;  /* 0x3f80000003147808 */ /* 0x000fe20001800000 */
[----:B------:R-:W-:Y:S01]  /*0460*/  @P3 FMUL R9, R9, 0.25 ;  /* 0x3e80000009093820 */ /* 0x000fe20000400000 */
[----:B------:R-:W-:-:S02]  /*0470*/  FSETP.GEU.AND P5, PT, R8, 1.175494350822287508e-38, PT ;  /* 0x008000000800780b */ /* 0x000fc40003fae000 */
[----:B------:R-:W-:-:S03]  /*0480*/  FSETP.GEU.AND P3, PT, R14, 1.175494350822287508e-38, PT ;  /* 0x008000000e00780b */ /* 0x000fc60003f6e000 */
[----:B------:R-:W3:Y:S01]  /*0490*/  MUFU.SQRT R25, R26 ;  /* 0x0000001a00197308 */ /* 0x000ee20000002000 */
[----:B------:R-:W-:Y:S01]  /*04a0*/  @!P4 FMUL R9, R9, 16777216 ;  /* 0x4b8000000909c820 */ /* 0x000fe20000400000 */
[----:B------:R-:W-:Y:S01]  /*04b0*/  @!P4 FMUL R20, R20, 16777216 ;  /* 0x4b8000001414c820 */ /* 0x000fe20000400000 */
[----:B--2---:R-:W-:Y:S01]  /*04c0*/  FSETP.GT.AND P4, PT, R15, 8.50705917302346158658e+37, PT ;  /* 0x7e8000000f00780b */ /* 0x004fe20003f84000 */
[----:B------:R-:W-:Y:S01]  /*04d0*/  FADD R11, -R11, R7 ;  /* 0x000000070b0b7221 */ /* 0x000fe20000000100 */
[C---:B------:R-:W-:Y:S01]  /*04e0*/  FSEL R24, R3.reuse, 1, P6 ;  /* 0x3f80000003187808 */ /* 0x040fe20003000000 */
[----:B------:R-:W-:Y:S02]  /*04f0*/  @P6 FMUL R8, R8, 0.25 ;  /* 0x3e80000008086820 */ /* 0x000fe40000400000 */
[----:B------:R2:W4:Y:S01]  /*0500*/  MUFU.RCP R7, R12 ;  /* 0x0000000c00077308 */ /* 0x0005220000001000 */
[----:B------:R-:W-:Y:S01]  /*0510*/  @P2 FMUL R14, R14, 0.25 ;  /* 0x3e8000000e0e2820 */ /* 0x000fe20000400000 */
[----:B------:R-:W-:Y:S01]  /*0520*/  @!P5 FMUL R8, R8, 16777216 ;  /* 0x4b8000000808d820 */ /* 0x000fe20000400000 */
[----:B------:R-:W-:Y:S01]  /*0530*/  @!P5 FMUL R24, R24, 16777216 ;  /* 0x4b8000001818d820 */ /* 0x000fe20000400000 */
[----:B--2---:R-:W-:Y:S01]  /*0540*/  FSEL R12, R3, 1, P2 ;  /* 0x3f800000030c7808 */ /* 0x004fe20001000000 */
[----:B------:R-:W-:Y:S01]  /*0550*/  @!P3 FMUL R14, R14, 16777216 ;  /* 0x4b8000000e0eb820 */ /* 0x000fe20000400000 */
[----:B-1----:R-:W-:-:S03]  /*0560*/  FSETP.GT.AND P5, PT, R13, 8.50705917302346158658e+37, PT ;  /* 0x7e8000000d00780b */ /* 0x002fc60003fa4000 */
[----:B------:R-:W-:Y:S01]  /*0570*/  @!P3 FMUL R12, R12, 16777216 ;  /* 0x4b8000000c0cb820 */ /* 0x000fe20000400000 */
[----:B---3--:R-:W-:Y:S01]  /*0580*/  FSETP.GT.AND P3, PT, R25, 8.50705917302346158658e+37, PT ;  /* 0x7e8000001900780b */ /* 0x008fe20003f64000 */
[----:B------:R-:W-:Y:S01]  /*0590*/  FADD R17, -R21, R17 ;  /* 0x0000001115117221 */ /* 0x000fe20000000100 */
[C---:B------:R-:W-:Y:S01]  /*05a0*/  FSETP.GEU.AND P6, PT, R15.reuse, 1.175494350822287508e-38, PT ;  /* 0x008000000f00780b */ /* 0x040fe20003fce000 */
[----:B------:R-:W-:Y:S01]  /*05b0*/  @P4 FMUL R15, R15, 0.25 ;  /* 0x3e8000000f0f4820 */ /* 0x000fe20000400000 */
[----:B------:R-:W-:Y:S01]  /*05c0*/  FSEL R21, R3, 1, P4 ;  /* 0x3f80000003157808 */ /* 0x000fe20002000000 */
[----:B------:R-:W1:Y:S01]  /*05d0*/  MUFU.RCP R29, R14 ;  /* 0x0000000e001d7308 */ /* 0x000e620000001000 */
[----:B------:R-:W-:Y:S02]  /*05e0*/  FSETP.GEU.AND P2, PT, R13, 1.175494350822287508e-38, PT ;  /* 0x008000000d00780b */ /* 0x000fe40003f4e000 */
[----:B------:R-:W-:Y:S01]  /*05f0*/  FSETP.GEU.AND P4, PT, R25, 1.175494350822287508e-38, PT ;  /* 0x008000001900780b */ /* 0x000fe20003f8e000 */
[----:B------:R-:W-:-:S04]  /*0600*/  FADD R23, -R23, R19 ;  /* 0x0000001317177221 */ /* 0x000fc80000000100 */
[----:B------:R-:W2:Y:S01]  /*0610*/  MUFU.RCP R33, R8 ;  /* 0x0000000800217308 */ /* 0x000ea20000001000 */
[----:B----4-:R-:W-:Y:S01]  /*0620*/  FMUL R19, R7, R6 ;  /* 0x0000000607137220 */ /* 0x010fe20000400000 */
[----:B------:R-:W-:Y:S01]  /*0630*/  @P5 FMUL R13, R13, 0.25 ;  /* 0x3e8000000d0d5820 */ /* 0x000fe20000400000 */
[----:B------:R-:W3:Y:S01]  /*0640*/  LDC.64 R6, c[0x0][0x228] ;  /* 0x00008a00ff067b82 */ /* 0x000ee20000000a00 */
[----:B------:R-:W-:-:S04]  /*0650*/  @P3 FMUL R25, R25, 0.25 ;  /* 0x3e80000019193820 */ /* 0x000fc80000400000 */
[----:B------:R-:W4:Y:S01]  /*0660*/  MUFU.RCP R9, R9 ;  /* 0x0000000900097308 */ /* 0x000f220000001000 */
[----:B------:R-:W-:Y:S01]  /*0670*/  @!P6 FMUL R15, R15, 16777216 ;  /* 0x4b8000000f0fe820 */ /* 0x000fe20000400000 */
[----:B------:R-:W-:Y:S01]  /*0680*/  @!P2 FMUL R13, R13, 16777216 ;  /* 0x4b8000000d0da820 */ /* 0x000fe20000400000 */
[----:B------:R-:W-:Y:S01]  /*0690*/  @!P4 FMUL R25, R25, 16777216 ;  /* 0x4b8000001919c820 */ /* 0x000fe20000400000 */
[----:B-1----:R-:W-:Y:S01]  /*06a0*/  FMUL R12, R29, R12 ;  /* 0x0000000c1d0c7220 */ /* 0x002fe20000400000 */
[----:B--2---:R-:W-:-:S03]  /*06b0*/  FMUL R33, R33, R24 ;  /* 0x0000001821217220 */ /* 0x004fc60000400000 */
[----:B------:R1:W2:Y:S08]  /*06c0*/  MUFU.RCP R8, R15 ;  /* 0x0000000f00087308 */ /* 0x0002b00000001000 */
[----:B------:R-:W5:Y:S01]  /*06d0*/  MUFU.RCP R26, R13 ;  /* 0x0000000d001a7308 */ /* 0x000f620000001000 */
[----:B----4-:R-:W-:Y:S01]  /*06e0*/  FMUL R24, R9, R20 ;  /* 0x0000001409187220 */ /* 0x010fe20000400000 */
[----:B-1----:R-:W-:-:S06]  /*06f0*/  FMUL R15, R33, R10 ;  /* 0x0000000a210f7220 */ /* 0x002fcc0000400000 */
[----:B------:R2:W1:Y:S01]  /*0700*/  MUFU.RCP R29, R25 ;  /* 0x00000019001d7308 */ /* 0x0004620000001000 */
[C---:B------:R-:W-:Y:S02]  /*0710*/  FSEL R9, R3.reuse, 1, P5 ;  /* 0x3f80000003097808 */ /* 0x040fe40002800000 */
[----:B------:R-:W-:Y:S01]  /*0720*/  FSEL R10, R3, 1, P3 ;  /* 0x3f800000030a7808 */ /* 0x000fe20001800000 */
[----:B------:R-:W-:Y:S02]  /*0730*/  @!P6 FMUL R21, R21, 16777216 ;  /* 0x4b8000001515e820 */ /* 0x000fe40000400000 */
[----:B------:R-:W-:Y:S02]  /*0740*/  @!P2 FMUL R9, R9, 16777216 ;  /* 0x4b8000000909a820 */ /* 0x000fe40000400000 */
[----:B------:R-:W-:Y:S01]  /*0750*/  @!P4 FMUL R10, R10, 16777216 ;  /* 0x4b8000000a0ac820 */ /* 0x000fe20000400000 */
[----:B------:R-:W-:Y:S01]  /*0760*/  FMUL R12, R12, R11 ;  /* 0x0000000b0c0c7220 */ /* 0x000fe20000400000 */
[----:B------:R-:W-:Y:S01]  /*0770*/  FMUL R24, R24, R5 ;  /* 0x0000000518187220 */ /* 0x000fe20000400000 */
[----:B------:R-:W-:Y:S01]  /*0780*/  FMUL R19, R19, R4 ;  /* 0x0000000413137220 */ /* 0x000fe20000400000 */
[----:B--2---:R-:W-:Y:S01]  /*0790*/  FMUL R25, R8, R21 ;  /* 0x0000001508197220 */ /* 0x004fe20000400000 */
[----:B-----5:R-:W-:Y:S01]  /*07a0*/  FMUL R26, R26, R9 ;  /* 0x000000091a1a7220 */ /* 0x020fe20000400000 */
[----:B---3--:R-:W-:-:S04]  /*07b0*/  IMAD.WIDE R32, R2, 0x4, R6 ;  /* 0x0000000402207825 */ /* 0x008fc800078e0206 */
[----:B-1----:R-:W-:Y:S01]  /*07c0*/  FMUL R29, R29, R10 ;  /* 0x0000000a1d1d7220 */ /* 0x002fe20000400000 */
[----:B------:R-:W-:Y:S02]  /*07d0*/  CS2R R8, SRZ ;  /* 0x0000000000087805 */ /* 0x000fe4000001ff00 */
[----:B------:R-:W-:Y:S02]  /*07e0*/  CS2R R10, SRZ ;  /* 0x00000000000a7805 */ /* 0x000fe4000001ff00 */
[----:B------:R-:W-:Y:S02]  /*07f0*/  CS2R R4, SRZ ;  /* 0x0000000000047805 */ /* 0x000fe4000001ff00 */
[----:B------:R-:W-:Y:S02]  /*0800*/  CS2R R6, SRZ ;  /* 0x0000000000067805 */ /* 0x000fe4000001ff00 */
[----:B------:R-:W2:Y:S04]  /*0810*/  @!P1 LDG.E.EL.128 R8, desc[UR4][R32.64] ;  /* 0x0000000420089981 */ /* 0x000ea8000c2e1d00 */
[----:B------:R-:W2:Y:S01]  /*0820*/  @!P1 LDG.E.EL.128 R4, desc[UR4][R30.64] ;  /* 0x000000041e049981 */ /* 0x000ea2000c2e1d00 */
[----:B------:R-:W-:-:S04]  /*0830*/  FADD R27, R27, 9.9999997473787516356e-06 ;  /* 0x3727c5ac1b1b7421 */ /* 0x000fc80000000000 */
[----:B------:R-:W1:Y:S02]  /*0840*/  MUFU.SQRT R20, R27 ;  /* 0x0000001b00147308 */ /* 0x000e640000002000 */
[C---:B-1----:R-:W-:Y:S02]  /*0850*/  FSETP.GT.AND P2, PT, R20.reuse, 8.50705917302346158658e+37, PT ;  /* 0x7e8000001400780b */ /* 0x042fe40003f44000 */
[----:B------:R-:W-:-:S11]  /*0860*/  FSETP.GEU.AND P3, PT, R20, 1.175494350822287508e-38, PT ;  /* 0x008000001400780b */ /* 0x000fd60003f6e000 */
[----:B------:R-:W-:-:S04]  /*0870*/  @P2 FMUL R20, R20, 0.25 ;  /* 0x3e80000014142820 */ /* 0x000fc80000400000 */
[----:B------:R-:W-:-:S06]  /*0880*/  @!P3 FMUL R20, R20, 16777216 ;  /* 0x4b8000001414b820 */ /* 0x000fcc0000400000 */
[----:B------:R-:W1:Y:S01]  /*0890*/  MUFU.RCP R20, R20 ;  /* 0x0000001400147308 */ /* 0x000e620000001000 */
[----:B------:R-:W-:-:S05]  /*08a0*/  FSEL R3, R3, 1, P2 ;  /* 0x3f80000003037808 */ /* 0x000fca0001000000 */
[----:B------:R-:W-:Y:S01]  /*08b0*/  @!P3 FMUL R3, R3, 16777216 ;  /* 0x4b8000000303b820 */ /* 0x000fe20000400000 */
[----:B------:R-:W-:-:S03]  /*08c0*/  FADD R18, -R22, R18 ;  /* 0x0000001216127221 */ /* 0x000fc60000000100 */
[----:B-1----:R-:W-:Y:S01]  /*08d0*/  FMUL R2, R20, R3 ;  /* 0x0000000314027220 */ /* 0x002fe20000400000 */
[----:B------:R-:W-:-:S03]  /*08e0*/  CS2R R20, SRZ ;  /* 0x0000000000147805 */ /* 0x000fc6000001ff00 */
[----:B------:R-:W-:Y:S01]  /*08f0*/  FMUL R2, R2, R23 ;  /* 0x0000001702027220 */ /* 0x000fe20000400000 */
[----:B------:R-:W-:-:S06]  /*0900*/  CS2R R22, SRZ ;  /* 0x0000000000167805 */ /* 0x000fcc000001ff00 */
[----:B------:R-:W3:Y:S01]  /*0910*/  @!P0 LDG.E.EL.128 R20, desc[UR4][R30.64] ;  /* 0x000000041e148981 */ /* 0x000ee2000c2e1d00 */
[----:B--2---:R-:W-:Y:S01]  /*0920*/  FFMA R6, R15, R10, R6 ;  /* 0x0000000a0f067223 */ /* 0x004fe20000000006 */
[----:B------:R-:W-:Y:S01]  /*0930*/  FFMA R7, R12, R11, R7 ;  /* 0x0000000b0c077223 */ /* 0x000fe20000000007 */
[----:B------:R-:W-:Y:S02]  /*0940*/  CS2R R12, SRZ ;  /* 0x00000000000c7805 */ /* 0x000fe4000001ff00 */
[----:B------:R-:W-:Y:S01]  /*0950*/  CS2R R14, SRZ ;  /* 0x00000000000e7805 */ /* 0x000fe2000001ff00 */
[----:B------:R-:W1:Y:S05]  /*0960*/  LDC.64 R10, c[0x0][0x238] ;  /* 0x00008e00ff0a7b82 */ /* 0x000e6a0000000a00 */
[----:B------:R-:W3:Y:S01]  /*0970*/  @!P0 LDG.E.EL.128 R12, desc[UR4][R32.64] ;  /* 0x00000004200c8981 */ /* 0x000ee2000c2e1d00 */
[----:B------:R-:W-:Y:S01]  /*0980*/  FFMA R5, R24, R9, R5 ;  /* 0x0000000918057223 */ /* 0x000fe20000000005 */
[----:B------:R-:W-:Y:S01]  /*0990*/  FFMA R4, R19, R8, R4 ;  /* 0x0000000813047223 */ /* 0x000fe20000000004 */
[----:B------:R-:W-:Y:S01]  /*09a0*/  FSETP.GEU.AND P2, PT, R7, RZ, PT ;  /* 0x000000ff0700720b */ /* 0x000fe20003f4e000 */
[----:B------:R-:W-:Y:S01]  /*09b0*/  FMUL R29, R29, R18 ;  /* 0x000000121d1d7220 */ /* 0x000fe20000400000 */
[----:B------:R-:W-:Y:S01]  /*09c0*/  FSETP.GEU.AND P3, PT, R6, RZ, PT ;  /* 0x000000ff0600720b */ /* 0x000fe20003f6e000 */
[----:B------:R-:W-:Y:S01]  /*09d0*/  FMUL R26, R26, R17 ;  /* 0x000000111a1a7220 */ /* 0x000fe20000400000 */
[----:B------:R-:W-:Y:S01]  /*09e0*/  FSETP.GEU.AND P4, PT, R5, RZ, PT ;  /* 0x000000ff0500720b */ /* 0x000fe20003f8e000 */
[----:B------:R-:W-:Y:S01]  /*09f0*/  FMUL R25, R25, R16 ;  /* 0x0000001019197220 */ /* 0x000fe20000400000 */
[----:B------:R-:W-:-:S02]  /*0a00*/  FSETP.GEU.AND P5, PT, R4, RZ, PT ;  /* 0x000000ff0400720b */ /* 0x000fc40003fae000 */
[----:B------:R-:W-:Y:S02]  /*0a10*/  SEL R7, R7, RZ, P2 ;  /* 0x000000ff07077207 */ /* 0x000fe40001000000 */
[----:B------:R-:W-:Y:S02]  /*0a20*/  SEL R6, R6, RZ, P3 ;  /* 0x000000ff06067207 */ /* 0x000fe40001800000 */
[----:B------:R-:W-:Y:S02]  /*0a30*/  SEL R5, R5, RZ, P4 ;  /* 0x000000ff05057207 */ /* 0x000fe40002000000 */
[----:B------:R-:W-:Y:S01]  /*0a40*/  SEL R4, R4, RZ, P5 ;  /* 0x000000ff04047207 */ /* 0x000fe20002800000 */
[----:B-1----:R-:W-:-:S05]  /*0a50*/  IMAD.WIDE R10, R0, 0x4, R10 ;  /* 0x00000004000a7825 */ /* 0x002fca00078e020a */
[----:B------:R1:W-:Y:S01]  /*0a60*/  @!P1 STG.E.128 desc[UR4][R10.64], R4 ;  /* 0x000000040a009986 */ /* 0x0003e2000c101d04 */
[----:B---3--:R-:W-:Y:S01]  /*0a70*/  FFMA R2, R2, R15, R23 ;  /* 0x0000000f02027223 */ /* 0x008fe20000000017 */
[----:B------:R-:W-:Y:S01]  /*0a80*/  FFMA R14, R29, R14, R22 ;  /* 0x0000000e1d0e7223 */ /* 0x000fe20000000016 */
[----:B------:R-:W-:Y:S01]  /*0a90*/  FFMA R13, R26, R13, R21 ;  /* 0x0000000d1a0d7223 */ /* 0x000fe20000000015 */
[----:B------:R-:W-:Y:S02]  /*0aa0*/  FFMA R12, R25, R12, R20 ;  /* 0x0000000c190c7223 */ /* 0x000fe40000000014 */
[----:B------:R-:W-:Y:S02]  /*0ab0*/  FSETP.GEU.AND P1, PT, R2, RZ, PT ;  /* 0x000000ff0200720b */ /* 0x000fe40003f2e000 */
[----:B------:R-:W-:Y:S02]  /*0ac0*/  FSETP.GEU.AND P2, PT, R14, RZ, PT ;  /* 0x000000ff0e00720b */ /* 0x000fe40003f4e000 */
[----:B------:R-:W-:-:S02]  /*0ad0*/  FSETP.GEU.AND P3, PT, R13, RZ, PT ;  /* 0x000000ff0d00720b */ /* 0x000fc40003f6e000 */
[----:B------:R-:W-:Y:S02]  /*0ae0*/  FSETP.GEU.AND P4, PT, R12, RZ, PT ;  /* 0x000000ff0c00720b */ /* 0x000fe40003f8e000 */
[----:B------:R-:W-:Y:S02]  /*0af0*/  SEL R15, R2, RZ, P1 ;  /* 0x000000ff020f7207 */ /* 0x000fe40000800000 */
[----:B------:R-:W-:Y:S02]  /*0b00*/  SEL R14, R14, RZ, P2 ;  /* 0x000000ff0e0e7207 */ /* 0x000fe40001000000 */
[----:B------:R-:W-:Y:S02]  /*0b10*/  SEL R13, R13, RZ, P3 ;  /* 0x000000ff0d0d7207 */ /* 0x000fe40001800000 */
[----:B------:R-:W-:Y:S01]  /*0b20*/  SEL R12, R12, RZ, P4 ;  /* 0x000000ff0c0c7207 */ /* 0x000fe20002000000 */
[----:B-1----:R-:W-:Y:S06]  /*0b30*/  @P0 EXIT ;  /* 0x000000000000094d */ /* 0x002fec0003800000 */
[----:B------:R-:W-:Y:S01]  /*0b40*/  STG.E.128 desc[UR4][R10.64+0x800], R12 ;  /* 0x0008000c0a007986 */ /* 0x000fe2000c101d04 */
[----:B------:R-:W-:Y:S05]  /*0b50*/  EXIT ;  /* 0x000000000000794d */ /* 0x000fea0003800000 */
.L_x_0:
[----:B------:R-:W-:-:S00]  /*0b60*/  BRA `(.L_x_0) ;  /* 0xfffffffc00fc7947 */ /* 0x000fc0000383ffff */
[----:B------:R-:W-:-:S00]  /*0b70*/  NOP ;  /* 0x0000000000007918 */ /* 0x000fc00000000000 */
        /* <DEDUP_REMOVED lines=8> */
.L_x_1:


//--------------------- .nv.global.init           --------------------------
	.section	.nv.global.init,"aw",@progbits
.nv.global.init:
	.type		_$_str,@object
	.size		_$_str,(_$_str_$_2 - _$_str)
_$_str:
        /*0000*/ 	.byte	0x5f, 0x5f, 0x43, 0x55, 0x44, 0x41, 0x5f, 0x46, 0x54, 0x5a, 0x00
	.type		_$_str_$_2,@object
	.size		_$_str_$_2,(.L_1 - _$_str_$_2)
_$_str_$_2:
        /*000b*/ 	.byte	0x5f, 0x5f, 0x43, 0x55, 0x44, 0x41, 0x5f, 0x50, 0x52, 0x45, 0x43, 0x5f, 0x53, 0x51, 0x52, 0x54
        /*001b*/ 	.byte	0x00
.L_1:


//--------------------- .nv.constant0.triton_poi_fused__native_batch_norm_legit_no_training_relu_3 --------------------------
	.section	.nv.constant0.triton_poi_fused__native_batch_norm_legit_no_training_relu_3,"a",@progbits
	.sectionflags	@""
	.align	4
.nv.constant0.triton_poi_fused__native_batch_norm_legit_no_training_relu_3:
	.zero		580
